//
// Generated by NVIDIA NVVM Compiler
//
// Compiler Build ID: CL-36424714
// Cuda compilation tools, release 13.0, V13.0.88
// Based on NVVM 20.0.0
//

.version 9.0
.target sm_100
.address_size 64

	// .globl	_Z18sgemm_naive_kerneliiifPKfS0_fPf

.visible .entry _Z18sgemm_naive_kerneliiifPKfS0_fPf(
	.param .u32 _Z18sgemm_naive_kerneliiifPKfS0_fPf_param_0,
	.param .u32 _Z18sgemm_naive_kerneliiifPKfS0_fPf_param_1,
	.param .u32 _Z18sgemm_naive_kerneliiifPKfS0_fPf_param_2,
	.param .f32 _Z18sgemm_naive_kerneliiifPKfS0_fPf_param_3,
	.param .u64 .ptr .align 1 _Z18sgemm_naive_kerneliiifPKfS0_fPf_param_4,
	.param .u64 .ptr .align 1 _Z18sgemm_naive_kerneliiifPKfS0_fPf_param_5,
	.param .f32 _Z18sgemm_naive_kerneliiifPKfS0_fPf_param_6,
	.param .u64 .ptr .align 1 _Z18sgemm_naive_kerneliiifPKfS0_fPf_param_7
)
{
	.reg .pred 	%p<13>;
	.reg .b32 	%r<94>;
	.reg .b32 	%f<73>;
	.reg .b64 	%rd<70>;

	ld.param.u32 	%r46, [_Z18sgemm_naive_kerneliiifPKfS0_fPf_param_0];
	ld.param.u32 	%r44, [_Z18sgemm_naive_kerneliiifPKfS0_fPf_param_1];
	ld.param.u32 	%r45, [_Z18sgemm_naive_kerneliiifPKfS0_fPf_param_2];
	ld.param.f32 	%f13, [_Z18sgemm_naive_kerneliiifPKfS0_fPf_param_3];
	ld.param.u64 	%rd4, [_Z18sgemm_naive_kerneliiifPKfS0_fPf_param_4];
	ld.param.u64 	%rd5, [_Z18sgemm_naive_kerneliiifPKfS0_fPf_param_5];
	ld.param.f32 	%f14, [_Z18sgemm_naive_kerneliiifPKfS0_fPf_param_6];
	cvta.to.global.u64 	%rd1, %rd5;
	cvta.to.global.u64 	%rd2, %rd4;
	mov.u32 	%r48, %ntid.y;
	mov.u32 	%r49, %ctaid.y;
	mov.u32 	%r50, %tid.y;
	mad.lo.s32 	%r51, %r48, %r49, %r50;
	mov.u32 	%r52, %ntid.x;
	mov.u32 	%r53, %ctaid.x;
	mul.lo.s32 	%r2, %r52, %r53;
	mov.u32 	%r3, %tid.x;
	add.s32 	%r4, %r2, %r3;
	setp.ge.u32 	%p1, %r4, %r44;
	setp.ge.u32 	%p2, %r51, %r46;
	or.pred  	%p3, %p1, %p2;
	@%p3 bra 	$L__BB0_14;
	setp.lt.s32 	%p4, %r45, 1;
	mov.f32 	%f72, 0f00000000;
	@%p4 bra 	$L__BB0_13;
	mul.lo.s32 	%r5, %r45, %r51;
	and.b32  	%r6, %r45, 7;
	setp.lt.u32 	%p5, %r45, 8;
	mov.f32 	%f72, 0f00000000;
	mov.b32 	%r92, 0;
	@%p5 bra 	$L__BB0_5;
	and.b32  	%r92, %r45, 2147483640;
	neg.s32 	%r90, %r92;
	add.s32 	%r55, %r3, %r44;
	add.s32 	%r89, %r55, %r2;
	shl.b32 	%r10, %r44, 3;
	shl.b32 	%r56, %r44, 1;
	add.s32 	%r88, %r4, %r56;
	mad.lo.s32 	%r87, %r44, 3, %r4;
	shl.b32 	%r57, %r44, 2;
	add.s32 	%r86, %r4, %r57;
	mad.lo.s32 	%r85, %r44, 5, %r4;
	mad.lo.s32 	%r84, %r44, 6, %r4;
	mad.lo.s32 	%r83, %r44, 7, %r4;
	add.s32 	%r81, %r5, 3;
	mov.f32 	%f72, 0f00000000;
	mov.u32 	%r82, %r4;
$L__BB0_4:
	.pragma "nounroll";
	add.s32 	%r58, %r81, -3;
	mul.wide.u32 	%rd6, %r58, 4;
	add.s64 	%rd7, %rd2, %rd6;
	ld.global.f32 	%f19, [%rd7];
	mul.wide.u32 	%rd8, %r82, 4;
	add.s64 	%rd9, %rd1, %rd8;
	ld.global.f32 	%f20, [%rd9];
	fma.rn.f32 	%f21, %f19, %f20, %f72;
	add.s32 	%r59, %r81, -2;
	mul.wide.u32 	%rd10, %r59, 4;
	add.s64 	%rd11, %rd2, %rd10;
	ld.global.f32 	%f22, [%rd11];
	mul.wide.u32 	%rd12, %r89, 4;
	add.s64 	%rd13, %rd1, %rd12;
	ld.global.f32 	%f23, [%rd13];
	fma.rn.f32 	%f24, %f22, %f23, %f21;
	add.s32 	%r60, %r81, -1;
	mul.wide.u32 	%rd14, %r60, 4;
	add.s64 	%rd15, %rd2, %rd14;
	ld.global.f32 	%f25, [%rd15];
	mul.wide.u32 	%rd16, %r88, 4;
	add.s64 	%rd17, %rd1, %rd16;
	ld.global.f32 	%f26, [%rd17];
	fma.rn.f32 	%f27, %f25, %f26, %f24;
	add.s32 	%r61, %r81, 4;
	mul.wide.u32 	%rd18, %r81, 4;
	add.s64 	%rd19, %rd2, %rd18;
	ld.global.f32 	%f28, [%rd19];
	mul.wide.u32 	%rd20, %r87, 4;
	add.s64 	%rd21, %rd1, %rd20;
	ld.global.f32 	%f29, [%rd21];
	fma.rn.f32 	%f30, %f28, %f29, %f27;
	add.s32 	%r62, %r81, 1;
	mul.wide.u32 	%rd22, %r62, 4;
	add.s64 	%rd23, %rd2, %rd22;
	ld.global.f32 	%f31, [%rd23];
	mul.wide.u32 	%rd24, %r86, 4;
	add.s64 	%rd25, %rd1, %rd24;
	ld.global.f32 	%f32, [%rd25];
	fma.rn.f32 	%f33, %f31, %f32, %f30;
	add.s32 	%r63, %r81, 2;
	mul.wide.u32 	%rd26, %r63, 4;
	add.s64 	%rd27, %rd2, %rd26;
	ld.global.f32 	%f34, [%rd27];
	mul.wide.u32 	%rd28, %r85, 4;
	add.s64 	%rd29, %rd1, %rd28;
	ld.global.f32 	%f35, [%rd29];
	fma.rn.f32 	%f36, %f34, %f35, %f33;
	add.s32 	%r64, %r81, 3;
	mul.wide.u32 	%rd30, %r64, 4;
	add.s64 	%rd31, %rd2, %rd30;
	ld.global.f32 	%f37, [%rd31];
	mul.wide.u32 	%rd32, %r84, 4;
	add.s64 	%rd33, %rd1, %rd32;
	ld.global.f32 	%f38, [%rd33];
	fma.rn.f32 	%f39, %f37, %f38, %f36;
	mul.wide.u32 	%rd34, %r61, 4;
	add.s64 	%rd35, %rd2, %rd34;
	ld.global.f32 	%f40, [%rd35];
	mul.wide.u32 	%rd36, %r83, 4;
	add.s64 	%rd37, %rd1, %rd36;
	ld.global.f32 	%f41, [%rd37];
	fma.rn.f32 	%f72, %f40, %f41, %f39;
	add.s32 	%r90, %r90, 8;
	add.s32 	%r89, %r89, %r10;
	add.s32 	%r88, %r88, %r10;
	add.s32 	%r87, %r87, %r10;
	add.s32 	%r86, %r86, %r10;
	add.s32 	%r85, %r85, %r10;
	add.s32 	%r84, %r84, %r10;
	add.s32 	%r83, %r83, %r10;
	add.s32 	%r82, %r82, %r10;
	add.s32 	%r81, %r81, 8;
	setp.ne.s32 	%p6, %r90, 0;
	@%p6 bra 	$L__BB0_4;
$L__BB0_5:
	setp.eq.s32 	%p7, %r6, 0;
	@%p7 bra 	$L__BB0_13;
	and.b32  	%r39, %r45, 3;
	setp.lt.u32 	%p8, %r6, 4;
	@%p8 bra 	$L__BB0_8;
	add.s32 	%r65, %r92, %r5;
	mul.wide.u32 	%rd38, %r65, 4;
	add.s64 	%rd39, %rd2, %rd38;
	ld.global.f32 	%f43, [%rd39];
	mad.lo.s32 	%r66, %r92, %r44, %r4;
	mul.wide.u32 	%rd40, %r66, 4;
	add.s64 	%rd41, %rd1, %rd40;
	ld.global.f32 	%f44, [%rd41];
	fma.rn.f32 	%f45, %f43, %f44, %f72;
	add.s32 	%r67, %r65, 1;
	mul.wide.u32 	%rd42, %r67, 4;
	add.s64 	%rd43, %rd2, %rd42;
	ld.global.f32 	%f46, [%rd43];
	add.s32 	%r68, %r66, %r44;
	mul.wide.u32 	%rd44, %r68, 4;
	add.s64 	%rd45, %rd1, %rd44;
	ld.global.f32 	%f47, [%rd45];
	fma.rn.f32 	%f48, %f46, %f47, %f45;
	add.s32 	%r69, %r65, 2;
	mul.wide.u32 	%rd46, %r69, 4;
	add.s64 	%rd47, %rd2, %rd46;
	ld.global.f32 	%f49, [%rd47];
	add.s32 	%r70, %r68, %r44;
	mul.wide.u32 	%rd48, %r70, 4;
	add.s64 	%rd49, %rd1, %rd48;
	ld.global.f32 	%f50, [%rd49];
	fma.rn.f32 	%f51, %f49, %f50, %f48;
	add.s32 	%r71, %r65, 3;
	mul.wide.u32 	%rd50, %r71, 4;
	add.s64 	%rd51, %rd2, %rd50;
	ld.global.f32 	%f52, [%rd51];
	add.s32 	%r72, %r70, %r44;
	mul.wide.u32 	%rd52, %r72, 4;
	add.s64 	%rd53, %rd1, %rd52;
	ld.global.f32 	%f53, [%rd53];
	fma.rn.f32 	%f72, %f52, %f53, %f51;
	add.s32 	%r92, %r92, 4;
$L__BB0_8:
	setp.eq.s32 	%p9, %r39, 0;
	@%p9 bra 	$L__BB0_13;
	setp.eq.s32 	%p10, %r39, 1;
	@%p10 bra 	$L__BB0_11;
	add.s32 	%r73, %r92, %r5;
	mul.wide.u32 	%rd54, %r73, 4;
	add.s64 	%rd55, %rd2, %rd54;
	ld.global.f32 	%f55, [%rd55];
	mad.lo.s32 	%r74, %r92, %r44, %r4;
	mul.wide.u32 	%rd56, %r74, 4;
	add.s64 	%rd57, %rd1, %rd56;
	ld.global.f32 	%f56, [%rd57];
	fma.rn.f32 	%f57, %f55, %f56, %f72;
	add.s32 	%r75, %r73, 1;
	mul.wide.u32 	%rd58, %r75, 4;
	add.s64 	%rd59, %rd2, %rd58;
	ld.global.f32 	%f58, [%rd59];
	add.s32 	%r76, %r74, %r44;
	mul.wide.u32 	%rd60, %r76, 4;
	add.s64 	%rd61, %rd1, %rd60;
	ld.global.f32 	%f59, [%rd61];
	fma.rn.f32 	%f72, %f58, %f59, %f57;
	add.s32 	%r92, %r92, 2;
$L__BB0_11:
	and.b32  	%r77, %r45, 1;
	setp.eq.b32 	%p11, %r77, 1;
	not.pred 	%p12, %p11;
	@%p12 bra 	$L__BB0_13;
	add.s32 	%r78, %r92, %r5;
	mul.wide.u32 	%rd62, %r78, 4;
	add.s64 	%rd63, %rd2, %rd62;
	ld.global.f32 	%f60, [%rd63];
	mad.lo.s32 	%r79, %r92, %r44, %r4;
	mul.wide.u32 	%rd64, %r79, 4;
	add.s64 	%rd65, %rd1, %rd64;
	ld.global.f32 	%f61, [%rd65];
	fma.rn.f32 	%f72, %f60, %f61, %f72;
$L__BB0_13:
	ld.param.u64 	%rd69, [_Z18sgemm_naive_kerneliiifPKfS0_fPf_param_7];
	mad.lo.s32 	%r80, %r44, %r51, %r4;
	cvta.to.global.u64 	%rd66, %rd69;
	mul.wide.u32 	%rd67, %r80, 4;
	add.s64 	%rd68, %rd66, %rd67;
	ld.global.f32 	%f62, [%rd68];
	mul.f32 	%f63, %f14, %f62;
	fma.rn.f32 	%f64, %f13, %f72, %f63;
	st.global.f32 	[%rd68], %f64;
$L__BB0_14:
	ret;

}


// ===== COMPILED SASS (sm_100) =====

	.target	sm_100

	.elftype	@"ET_EXEC"


//--------------------- .note.nv.tkinfo           --------------------------
	.section	.note.nv.tkinfo,"",@"SHT_NOTE"
	.sectionflags	@"SHF_NOTE_NV_TKINFO"
	.tkinfo
        /*0018*/ 	.word	0x00000002
        /*0030*/ 	.string	""
        /*0030*/ 	.string	"ptxas"
        /*0030*/ 	.string	"Cuda compilation tools, release 13.0, V13.0.88"
        /*0030*/ 	.string	"Build cuda_13.0.r13.0/compiler.36424714_0"
        /*0030*/ 	.string	"-arch sm_100 -m 64 "



//--------------------- .note.nv.cuinfo           --------------------------
	.section	.note.nv.cuinfo,"",@"SHT_NOTE"
	.sectionflags	@"SHF_NOTE_NV_CUINFO"
        /*0018*/ 	.short	0x0002
        /*001a*/ 	.short	0x0064
        /*001c*/ 	.short	0x0082
	.zero		2


//--------------------- .nv.info                  --------------------------
	.section	.nv.info,"",@"SHT_CUDA_INFO"
	.align	4


	//----- nvinfo : EIATTR_REGCOUNT
	.align		4
        /*0000*/ 	.byte	0x04, 0x2f
        /*0002*/ 	.short	(.L_1 - .L_0)
	.align		4
.L_0:
        /*0004*/ 	.word	index@(_Z18sgemm_naive_kerneliiifPKfS0_fPf)
        /*0008*/ 	.word	0x00000020


	//----- nvinfo : EIATTR_FRAME_SIZE
	.align		4
.L_1:
        /*000c*/ 	.byte	0x04, 0x11
        /*000e*/ 	.short	(.L_3 - .L_2)
	.align		4
.L_2:
        /*0010*/ 	.word	index@(_Z18sgemm_naive_kerneliiifPKfS0_fPf)
        /*0014*/ 	.word	0x00000000


	//----- nvinfo : EIATTR_MIN_STACK_SIZE
	.align		4
.L_3:
        /*0018*/ 	.byte	0x04, 0x12
        /*001a*/ 	.short	(.L_5 - .L_4)
	.align		4
.L_4:
        /*001c*/ 	.word	index@(_Z18sgemm_naive_kerneliiifPKfS0_fPf)
        /*0020*/ 	.word	0x00000000
.L_5:


//--------------------- .nv.compat                --------------------------
	.section	.nv.compat,"",@"SHT_CUDA_COMPAT_INFO"
	.align	4
        /*0000*/ 	.byte	0x02, 0x09, 0x00, 0x00, 0x02, 0x02, 0x01, 0x00, 0x02, 0x05, 0x05, 0x00, 0x03, 0x07, 0x01, 0x01
        /*0010*/ 	.byte	0x02, 0x03, 0x00, 0x00, 0x02, 0x06, 0x01, 0x00, 0x04, 0x0b, 0x08, 0x00, 0x09, 0x00, 0x00, 0x00
        /*0020*/ 	.byte	0x00, 0x00, 0x00, 0x00


//--------------------- .nv.info._Z18sgemm_naive_kerneliiifPKfS0_fPf --------------------------
	.section	.nv.info._Z18sgemm_naive_kerneliiifPKfS0_fPf,"",@"SHT_CUDA_INFO"
	.sectionflags	@""
	.align	4


	//----- nvinfo : EIATTR_CUDA_API_VERSION
	.align		4
        /*0000*/ 	.byte	0x04, 0x37
        /*0002*/ 	.short	(.L_7 - .L_6)
.L_6:
        /*0004*/ 	.word	0x00000082


	//----- nvinfo : EIATTR_KPARAM_INFO
	.align		4
.L_7:
        /*0008*/ 	.byte	0x04, 0x17
        /*000a*/ 	.short	(.L_9 - .L_8)
.L_8:
        /*000c*/ 	.word	0x00000000
        /*0010*/ 	.short	0x0007
        /*0012*/ 	.short	0x0028
        /*0014*/ 	.byte	0x00, 0xf5, 0x21, 0x00


	//----- nvinfo : EIATTR_KPARAM_INFO
	.align		4
.L_9:
        /*0018*/ 	.byte	0x04, 0x17
        /*001a*/ 	.short	(.L_11 - .L_10)
.L_10:
        /*001c*/ 	.word	0x00000000
        /*0020*/ 	.short	0x0006
        /*0022*/ 	.short	0x0020
        /*0024*/ 	.byte	0x00, 0xf0, 0x11, 0x00


	//----- nvinfo : EIATTR_KPARAM_INFO
	.align		4
.L_11:
        /*0028*/ 	.byte	0x04, 0x17
        /*002a*/ 	.short	(.L_13 - .L_12)
.L_12:
        /*002c*/ 	.word	0x00000000
        /*0030*/ 	.short	0x0005
        /*0032*/ 	.short	0x0018
        /*0034*/ 	.byte	0x00, 0xf5, 0x21, 0x00


	//----- nvinfo : EIATTR_KPARAM_INFO
	.align		4
.L_13:
        /*0038*/ 	.byte	0x04, 0x17
        /*003a*/ 	.short	(.L_15 - .L_14)
.L_14:
        /*003c*/ 	.word	0x00000000
        /*0040*/ 	.short	0x0004
        /*0042*/ 	.short	0x0010
        /*0044*/ 	.byte	0x00, 0xf5, 0x21, 0x00


	//----- nvinfo : EIATTR_KPARAM_INFO
	.align		4
.L_15:
        /*0048*/ 	.byte	0x04, 0x17
        /*004a*/ 	.short	(.L_17 - .L_16)
.L_16:
        /*004c*/ 	.word	0x00000000
        /*0050*/ 	.short	0x0003
        /*0052*/ 	.short	0x000c
        /*0054*/ 	.byte	0x00, 0xf0, 0x11, 0x00


	//----- nvinfo : EIATTR_KPARAM_INFO
	.align		4
.L_17:
        /*0058*/ 	.byte	0x04, 0x17
        /*005a*/ 	.short	(.L_19 - .L_18)
.L_18:
        /*005c*/ 	.word	0x00000000
        /*0060*/ 	.short	0x0002
        /*0062*/ 	.short	0x0008
        /*0064*/ 	.byte	0x00, 0xf0, 0x11, 0x00


	//----- nvinfo : EIATTR_KPARAM_INFO
	.align		4
.L_19:
        /*0068*/ 	.byte	0x04, 0x17
        /*006a*/ 	.short	(.L_21 - .L_20)
.L_20:
        /*006c*/ 	.word	0x00000000
        /*0070*/ 	.short	0x0001
        /*0072*/ 	.short	0x0004
        /*0074*/ 	.byte	0x00, 0xf0, 0x11, 0x00


	//----- nvinfo : EIATTR_KPARAM_INFO
	.align		4
.L_21:
        /*0078*/ 	.byte	0x04, 0x17
        /*007a*/ 	.short	(.L_23 - .L_22)
.L_22:
        /*007c*/ 	.word	0x00000000
        /*0080*/ 	.short	0x0000
        /*0082*/ 	.short	0x0000
        /*0084*/ 	.byte	0x00, 0xf0, 0x11, 0x00


	//----- nvinfo : EIATTR_SPARSE_MMA_MASK
	.align		4
.L_23:
        /*0088*/ 	.byte	0x03, 0x50
        /*008a*/ 	.short	0x0000


	//----- nvinfo : EIATTR_MAXREG_COUNT
	.align		4
        /*008c*/ 	.byte	0x03, 0x1b
        /*008e*/ 	.short	0x00ff


	//----- nvinfo : EIATTR_MERCURY_ISA_VERSION
	.align		4
        /*0090*/ 	.byte	0x03, 0x5f
        /*0092*/ 	.short	0x0101


	//----- nvinfo : EIATTR_VRC_CTA_INIT_COUNT
	.align		4
        /*0094*/ 	.byte	0x02, 0x4a
	.zero		1
	.zero		1


	//----- nvinfo : EIATTR_EXIT_INSTR_OFFSETS
	.align		4
        /*0098*/ 	.byte	0x04, 0x1c
        /*009a*/ 	.short	(.L_25 - .L_24)


	//   ....[0]....
.L_24:
        /*009c*/ 	.word	0x000000d0


	//   ....[1]....
        /*00a0*/ 	.word	0x00000ad0


	//----- nvinfo : EIATTR_CBANK_PARAM_SIZE
	.align		4
.L_25:
        /*00a4*/ 	.byte	0x03, 0x19
        /*00a6*/ 	.short	0x0030


	//----- nvinfo : EIATTR_PARAM_CBANK
	.align		4
        /*00a8*/ 	.byte	0x04, 0x0a
        /*00aa*/ 	.short	(.L_27 - .L_26)
	.align		4
.L_26:
        /*00ac*/ 	.word	index@(.nv.constant0._Z18sgemm_naive_kerneliiifPKfS0_fPf)
        /*00b0*/ 	.short	0x0380
        /*00b2*/ 	.short	0x0030


	//----- nvinfo : EIATTR_SW_WAR
	.align		4
.L_27:
        /*00b4*/ 	.byte	0x04, 0x36
        /*00b6*/ 	.short	(.L_29 - .L_28)
.L_28:
        /*00b8*/ 	.word	0x00000008
.L_29:


//--------------------- .nv.callgraph             --------------------------
	.section	.nv.callgraph,"",@"SHT_CUDA_CALLGRAPH"
	.align	4
	.sectionentsize	8
	.align		4
        /*0000*/ 	.word	0x00000000
	.align		4
        /*0004*/ 	.word	0xffffffff
	.align		4
        /*0008*/ 	.word	0x00000000
	.align		4
        /*000c*/ 	.word	0xfffffffe
	.align		4
        /*0010*/ 	.word	0x00000000
	.align		4
        /*0014*/ 	.word	0xfffffffd
	.align		4
        /*0018*/ 	.word	0x00000000
	.align		4
        /*001c*/ 	.word	0xfffffffc


//--------------------- .text._Z18sgemm_naive_kerneliiifPKfS0_fPf --------------------------
	.section	.text._Z18sgemm_naive_kerneliiifPKfS0_fPf,"ax",@progbits
	.align	128
        .global         _Z18sgemm_naive_kerneliiifPKfS0_fPf
        .type           _Z18sgemm_naive_kerneliiifPKfS0_fPf,@function
        .size           _Z18sgemm_naive_kerneliiifPKfS0_fPf,(.L_x_5 - _Z18sgemm_naive_kerneliiifPKfS0_fPf)
        .other          _Z18sgemm_naive_kerneliiifPKfS0_fPf,@"STO_CUDA_ENTRY STV_DEFAULT"
_Z18sgemm_naive_kerneliiifPKfS0_fPf:
.text._Z18sgemm_naive_kerneliiifPKfS0_fPf:
[----:B------:R-:W-:Y:S01]  /*0000*/  LDC R1, c[0x0][0x37c] ;  /* 0x0000df00ff017b82 */ /* 0x000fe20000000800 */
[----:B------:R-:W0:Y:S07]  /*0010*/  S2R R0, SR_CTAID.Y ;  /* 0x0000000000007919 */ /* 0x000e2e0000002600 */
[----:B------:R-:W1:Y:S01]  /*0020*/  S2UR UR5, SR_CTAID.X ;  /* 0x00000000000579c3 */ /* 0x000e620000002500 */
[----:B------:R-:W0:Y:S01]  /*0030*/  LDCU UR6, c[0x0][0x364] ;  /* 0x00006c80ff0677ac */ /* 0x000e220008000800 */
[----:B------:R-:W0:Y:S01]  /*0040*/  S2R R5, SR_TID.Y ;  /* 0x0000000000057919 */ /* 0x000e220000002200 */
[----:B------:R-:W1:Y:S01]  /*0050*/  LDCU UR4, c[0x0][0x360] ;  /* 0x00006c00ff0477ac */ /* 0x000e620008000800 */
[----:B------:R-:W2:Y:S04]  /*0060*/  S2R R4, SR_TID.X ;  /* 0x0000000000047919 */ /* 0x000ea80000002100 */
[----:B------:R-:W3:Y:S01]  /*0070*/  LDC.64 R2, c[0x0][0x380] ;  /* 0x0000e000ff027b82 */ /* 0x000ee20000000a00 */
[----:B-1----:R-:W-:Y:S01]  /*0080*/  UIMAD UR4, UR4, UR5, URZ ;  /* 0x00000005040472a4 */ /* 0x002fe2000f8e02ff */
[----:B0-----:R-:W-:-:S05]  /*0090*/  IMAD R0, R0, UR6, R5 ;  /* 0x0000000600007c24 */ /* 0x001fca000f8e0205 */
[----:B---3--:R-:W-:Y:S02]  /*00a0*/  ISETP.GE.U32.AND P0, PT, R0, R2, PT ;  /* 0x000000020000720c */ /* 0x008fe40003f06070 */
[----:B--2---:R-:W-:-:S04]  /*00b0*/  IADD3 R2, PT, PT, R4, UR4, RZ ;  /* 0x0000000404027c10 */ /* 0x004fc8000fffe0ff */
[----:B------:R-:W-:-:S13]  /*00c0*/  ISETP.GE.U32.OR P0, PT, R2, R3, P0 ;  /* 0x000000030200720c */ /* 0x000fda0000706470 */
[----:B------:R-:W-:Y:S05]  /*00d0*/  @P0 EXIT ;  /* 0x000000000000094d */ /* 0x000fea0003800000 */
[----:B------:R-:W0:Y:S01]  /*00e0*/  LDC R5, c[0x0][0x388] ;  /* 0x0000e200ff057b82 */ /* 0x000e220000000800 */
[----:B------:R-:W1:Y:S01]  /*00f0*/  LDCU.64 UR6, c[0x0][0x358] ;  /* 0x00006b00ff0677ac */ /* 0x000e620008000a00 */
[----:B------:R-:W-:Y:S01]  /*0100*/  HFMA2 R25, -RZ, RZ, 0, 0 ;  /* 0x00000000ff197431 */ /* 0x000fe200000001ff */
[----:B0-----:R-:W-:-:S13]  /*0110*/  ISETP.GE.AND P0, PT, R5, 0x1, PT ;  /* 0x000000010500780c */ /* 0x001fda0003f06270 */
[----:B-1----:R-:W-:Y:S05]  /*0120*/  @!P0 BRA `(.L_x_0) ;  /* 0x0000000800448947 */ /* 0x002fea0003800000 */
[C---:B------:R-:W-:Y:S02]  /*0130*/  ISETP.GE.U32.AND P1, PT, R5.reuse, 0x8, PT ;  /* 0x000000080500780c */ /* 0x040fe40003f26070 */
[----:B------:R-:W-:Y:S02]  /*0140*/  LOP3.LUT R6, R5, 0x7, RZ, 0xc0, !PT ;  /* 0x0000000705067812 */ /* 0x000fe400078ec0ff */
[----:B------:R-:W-:Y:S02]  /*0150*/  MOV R25, RZ ;  /* 0x000000ff00197202 */ /* 0x000fe40000000f00 */
[----:B------:R-:W-:Y:S02]  /*0160*/  ISETP.NE.AND P0, PT, R6, RZ, PT ;  /* 0x000000ff0600720c */ /* 0x000fe40003f05270 */
[----:B------:R-:W-:-:S05]  /*0170*/  MOV R7, RZ ;  /* 0x000000ff00077202 */ /* 0x000fca0000000f00 */
[----:B------:R-:W-:Y:S06]  /*0180*/  @!P1 BRA `(.L_x_1) ;  /* 0x0000000400249947 */ /* 0x000fec0003800000 */
[----:B------:R-:W-:Y:S01]  /*0190*/  LOP3.LUT R7, R5, 0x7ffffff8, RZ, 0xc0, !PT ;  /* 0x7ffffff805077812 */ /* 0x000fe200078ec0ff */
[C---:B------:R-:W-:Y:S01]  /*01a0*/  IMAD R10, R3.reuse, 0x3, R2 ;  /* 0x00000003030a7824 */ /* 0x040fe200078e0202 */
[C---:B------:R-:W-:Y:S01]  /*01b0*/  IADD3 R4, PT, PT, R3.reuse, UR4, R4 ;  /* 0x0000000403047c10 */ /* 0x040fe2000fffe004 */
[C-C-:B------:R-:W-:Y:S01]  /*01c0*/  IMAD R14, R3.reuse, 0x5, R2.reuse ;  /* 0x00000005030e7824 */ /* 0x140fe200078e0202 */
[CC--:B------:R-:W-:Y:S01]  /*01d0*/  LEA R8, R3.reuse, R2.reuse, 0x1 ;  /* 0x0000000203087211 */ /* 0x0c0fe200078e08ff */
[C-C-:B------:R-:W-:Y:S01]  /*01e0*/  IMAD R9, R3.reuse, 0x6, R2.reuse ;  /* 0x0000000603097824 */ /* 0x140fe200078e0202 */
[CC--:B------:R-:W-:Y:S01]  /*01f0*/  LEA R12, R3.reuse, R2.reuse, 0x2 ;  /* 0x00000002030c7211 */ /* 0x0c0fe200078e10ff */
[----:B------:R-:W-:Y:S01]  /*0200*/  IMAD R11, R3, 0x7, R2 ;  /* 0x00000007030b7824 */ /* 0x000fe200078e0202 */
[----:B------:R-:W-:Y:S01]  /*0210*/  MOV R25, RZ ;  /* 0x000000ff00197202 */ /* 0x000fe20000000f00 */
[----:B------:R-:W-:Y:S01]  /*0220*/  IMAD R15, R0, R5, 0x3 ;  /* 0x00000003000f7424 */ /* 0x000fe200078e0205 */
[----:B------:R-:W-:-:S02]  /*0230*/  MOV R13, R2 ;  /* 0x00000002000d7202 */ /* 0x000fc40000000f00 */
[----:B------:R-:W-:-:S07]  /*0240*/  IADD3 R24, PT, PT, -R7, RZ, RZ ;  /* 0x000000ff07187210 */ /* 0x000fce0007ffe1ff */
.L_x_2:
[----:B------:R-:W0:Y:S01]  /*0250*/  LDC.64 R20, c[0x0][0x390] ;  /* 0x0000e400ff147b82 */ /* 0x000e220000000a00 */
[----:B------:R-:W-:-:S07]  /*0260*/  IADD3 R23, PT, PT, R15, -0x3, RZ ;  /* 0xfffffffd0f177810 */ /* 0x000fce0007ffe0ff */
[----:B------:R-:W1:Y:S01]  /*0270*/  LDC.64 R16, c[0x0][0x398] ;  /* 0x0000e600ff107b82 */ /* 0x000e620000000a00 */
[----:B0-----:R-:W-:-:S06]  /*0280*/  IMAD.WIDE.U32 R22, R23, 0x4, R20 ;  /* 0x0000000417167825 */ /* 0x001fcc00078e0014 */
[----:B------:R-:W2:Y:S01]  /*0290*/  LDG.E R22, desc[UR6][R22.64] ;  /* 0x0000000616167981 */ /* 0x000ea2000c1e1900 */
[----:B-1----:R-:W-:-:S06]  /*02a0*/  IMAD.WIDE.U32 R18, R13, 0x4, R16 ;  /* 0x000000040d127825 */ /* 0x002fcc00078e0010 */
[----:B------:R-:W2:Y:S01]  /*02b0*/  LDG.E R18, desc[UR6][R18.64] ;  /* 0x0000000612127981 */ /* 0x000ea2000c1e1900 */
[----:B------:R-:W-:Y:S01]  /*02c0*/  IADD3 R27, PT, PT, R15, -0x2, RZ ;  /* 0xfffffffe0f1b7810 */ /* 0x000fe20007ffe0ff */
[----:B------:R-:W-:-:S06]  /*02d0*/  IMAD.WIDE.U32 R28, R4, 0x4, R16 ;  /* 0x00000004041c7825 */ /* 0x000fcc00078e0010 */
[----:B------:R-:W3:Y:S01]  /*02e0*/  LDG.E R28, desc[UR6][R28.64] ;  /* 0x000000061c1c7981 */ /* 0x000ee2000c1e1900 */
[----:B--2---:R-:W-:Y:S01]  /*02f0*/  FFMA R25, R22, R18, R25 ;  /* 0x0000001216197223 */ /* 0x004fe20000000019 */
[----:B------:R-:W-:Y:S01]  /*0300*/  IMAD.WIDE.U32 R22, R27, 0x4, R20 ;  /* 0x000000041b167825 */ /* 0x000fe200078e0014 */
[----:B------:R-:W-:-:S05]  /*0310*/  IADD3 R27, PT, PT, R15, -0x1, RZ ;  /* 0xffffffff0f1b7810 */ /* 0x000fca0007ffe0ff */
[----:B------:R-:W-:Y:S01]  /*0320*/  IMAD.WIDE.U32 R26, R27, 0x4, R20 ;  /* 0x000000041b1a7825 */ /* 0x000fe200078e0014 */
[----:B------:R-:W3:Y:S04]  /*0330*/  LDG.E R22, desc[UR6][R22.64] ;  /* 0x0000000616167981 */ /* 0x000ee8000c1e1900 */
[----:B------:R0:W2:Y:S02]  /*0340*/  LDG.E R18, desc[UR6][R26.64] ;  /* 0x000000061a127981 */ /* 0x0000a4000c1e1900 */
[----:B0-----:R-:W-:-:S05]  /*0350*/  IMAD.WIDE.U32 R26, R8, 0x4, R16 ;  /* 0x00000004081a7825 */ /* 0x001fca00078e0010 */
[----:B------:R-:W2:Y:S01]  /*0360*/  LDG.E R19, desc[UR6][R26.64] ;  /* 0x000000061a137981 */ /* 0x000ea2000c1e1900 */
[----:B------:R-:W-:Y:S01]  /*0370*/  IADD3 R23, PT, PT, R15, 0x1, RZ ;  /* 0x000000010f177810 */ /* 0x000fe20007ffe0ff */
[----:B---3--:R-:W-:-:S04]  /*0380*/  FFMA R25, R22, R28, R25 ;  /* 0x0000001c16197223 */ /* 0x008fc80000000019 */
[----:B--2---:R-:W-:Y:S01]  /*0390*/  FFMA R25, R18, R19, R25 ;  /* 0x0000001312197223 */ /* 0x004fe20000000019 */
[----:B------:R-:W-:-:S05]  /*03a0*/  IMAD.WIDE.U32 R18, R15, 0x4, R20 ;  /* 0x000000040f127825 */ /* 0x000fca00078e0014 */
[----:B------:R0:W2:Y:S02]  /*03b0*/  LDG.E R28, desc[UR6][R18.64] ;  /* 0x00000006121c7981 */ /* 0x0000a4000c1e1900 */
[----:B0-----:R-:W-:-:S04]  /*03c0*/  IMAD.WIDE.U32 R18, R23, 0x4, R20 ;  /* 0x0000000417127825 */ /* 0x001fc800078e0014 */
[--C-:B------:R-:W-:Y:S02]  /*03d0*/  IMAD.WIDE.U32 R22, R10, 0x4, R16.reuse ;  /* 0x000000040a167825 */ /* 0x100fe400078e0010 */
[----:B------:R-:W3:Y:S04]  /*03e0*/  LDG.E R18, desc[UR6][R18.64] ;  /* 0x0000000612127981 */ /* 0x000ee8000c1e1900 */
[----:B------:R0:W2:Y:S02]  /*03f0*/  LDG.E R29, desc[UR6][R22.64] ;  /* 0x00000006161d7981 */ /* 0x0000a4000c1e1900 */
[----:B0-----:R-:W-:-:S05]  /*0400*/  IMAD.WIDE.U32 R22, R12, 0x4, R16 ;  /* 0x000000040c167825 */ /* 0x001fca00078e0010 */
[----:B------:R0:W3:Y:S01]  /*0410*/  LDG.E R26, desc[UR6][R22.64] ;  /* 0x00000006161a7981 */ /* 0x0000e2000c1e1900 */
[C---:B------:R-:W-:Y:S02]  /*0420*/  IADD3 R27, PT, PT, R15.reuse, 0x3, RZ ;  /* 0x000000030f1b7810 */ /* 0x040fe40007ffe0ff */
[C---:B0-----:R-:W-:Y:S01]  /*0430*/  IADD3 R23, PT, PT, R15.reuse, 0x4, RZ ;  /* 0x000000040f177810 */ /* 0x041fe20007ffe0ff */
[----:B--2---:R-:W-:Y:S01]  /*0440*/  FFMA R25, R28, R29, R25 ;  /* 0x0000001d1c197223 */ /* 0x004fe20000000019 */
[----:B------:R-:W-:-:S05]  /*0450*/  IADD3 R29, PT, PT, R15, 0x2, RZ ;  /* 0x000000020f1d7810 */ /* 0x000fca0007ffe0ff */
[----:B------:R-:W-:-:S06]  /*0460*/  IMAD.WIDE.U32 R28, R29, 0x4, R20 ;  /* 0x000000041d1c7825 */ /* 0x000fcc00078e0014 */
[----:B------:R-:W2:Y:S01]  /*0470*/  LDG.E R28, desc[UR6][R28.64] ;  /* 0x000000061c1c7981 */ /* 0x000ea2000c1e1900 */
[----:B---3--:R-:W-:Y:S01]  /*0480*/  FFMA R25, R18, R26, R25 ;  /* 0x0000001a12197223 */ /* 0x008fe20000000019 */
[----:B------:R-:W-:-:S04]  /*0490*/  IMAD.WIDE.U32 R18, R14, 0x4, R16 ;  /* 0x000000040e127825 */ /* 0x000fc800078e0010 */
[--C-:B------:R-:W-:Y:S02]  /*04a0*/  IMAD.WIDE.U32 R26, R27, 0x4, R20.reuse ;  /* 0x000000041b1a7825 */ /* 0x100fe400078e0014 */
[----:B------:R-:W2:Y:S02]  /*04b0*/  LDG.E R18, desc[UR6][R18.64] ;  /* 0x0000000612127981 */ /* 0x000ea4000c1e1900 */
[----:B------:R-:W-:Y:S02]  /*04c0*/  IMAD.WIDE.U32 R20, R23, 0x4, R20 ;  /* 0x0000000417147825 */ /* 0x000fe400078e0014 */
[----:B------:R-:W3:Y:S02]  /*04d0*/  LDG.E R26, desc[UR6][R26.64] ;  /* 0x000000061a1a7981 */ /* 0x000ee4000c1e1900 */
[--C-:B------:R-:W-:Y:S02]  /*04e0*/  IMAD.WIDE.U32 R22, R9, 0x4, R16.reuse ;  /* 0x0000000409167825 */ /* 0x100fe400078e0010 */
[----:B------:R-:W4:Y:S02]  /*04f0*/  LDG.E R20, desc[UR6][R20.64] ;  /* 0x0000000614147981 */ /* 0x000f24000c1e1900 */
[----:B------:R-:W-:-:S02]  /*0500*/  IMAD.WIDE.U32 R16, R11, 0x4, R16 ;  /* 0x000000040b107825 */ /* 0x000fc400078e0010 */
[----:B------:R-:W3:Y:S04]  /*0510*/  LDG.E R23, desc[UR6][R22.64] ;  /* 0x0000000616177981 */ /* 0x000ee8000c1e1900 */
[----:B------:R-:W4:Y:S01]  /*0520*/  LDG.E R16, desc[UR6][R16.64] ;  /* 0x0000000610107981 */ /* 0x000f22000c1e1900 */
[----:B------:R-:W-:-:S04]  /*0530*/  IADD3 R24, PT, PT, R24, 0x8, RZ ;  /* 0x0000000818187810 */ /* 0x000fc80007ffe0ff */
[----:B------:R-:W-:Y:S02]  /*0540*/  ISETP.NE.AND P1, PT, R24, RZ, PT ;  /* 0x000000ff1800720c */ /* 0x000fe40003f25270 */
[----:B------:R-:W-:Y:S02]  /*0550*/  IADD3 R15, PT, PT, R15, 0x8, RZ ;  /* 0x000000080f0f7810 */ /* 0x000fe40007ffe0ff */
[C---:B------:R-:W-:Y:S02]  /*0560*/  LEA R4, R3.reuse, R4, 0x3 ;  /* 0x0000000403047211 */ /* 0x040fe400078e18ff */
[C---:B------:R-:W-:Y:S02]  /*0570*/  LEA R8, R3.reuse, R8, 0x3 ;  /* 0x0000000803087211 */ /* 0x040fe400078e18ff */
[C---:B------:R-:W-:Y:S02]  /*0580*/  LEA R10, R3.reuse, R10, 0x3 ;  /* 0x0000000a030a7211 */ /* 0x040fe400078e18ff */
[----:B------:R-:W-:-:S02]  /*0590*/  LEA R12, R3, R12, 0x3 ;  /* 0x0000000c030c7211 */ /* 0x000fc400078e18ff */
[C---:B------:R-:W-:Y:S02]  /*05a0*/  LEA R14, R3.reuse, R14, 0x3 ;  /* 0x0000000e030e7211 */ /* 0x040fe400078e18ff */
[C---:B------:R-:W-:Y:S02]  /*05b0*/  LEA R9, R3.reuse, R9, 0x3 ;  /* 0x0000000903097211 */ /* 0x040fe400078e18ff */
[C---:B------:R-:W-:Y:S02]  /*05c0*/  LEA R11, R3.reuse, R11, 0x3 ;  /* 0x0000000b030b7211 */ /* 0x040fe400078e18ff */
[----:B------:R-:W-:Y:S01]  /*05d0*/  LEA R13, R3, R13, 0x3 ;  /* 0x0000000d030d7211 */ /* 0x000fe200078e18ff */
[----:B--2---:R-:W-:-:S04]  /*05e0*/  FFMA R25, R28, R18, R25 ;  /* 0x000000121c197223 */ /* 0x004fc80000000019 */
[----:B---3--:R-:W-:-:S04]  /*05f0*/  FFMA R25, R26, R23, R25 ;  /* 0x000000171a197223 */ /* 0x008fc80000000019 */
[----:B----4-:R-:W-:Y:S01]  /*0600*/  FFMA R25, R20, R16, R25 ;  /* 0x0000001014197223 */ /* 0x010fe20000000019 */
[----:B------:R-:W-:Y:S06]  /*0610*/  @P1 BRA `(.L_x_2) ;  /* 0xfffffffc000c1947 */ /* 0x000fec000383ffff */
.L_x_1:
[----:B------:R-:W-:Y:S05]  /*0620*/  @!P0 BRA `(.L_x_0) ;  /* 0x0000000400048947 */ /* 0x000fea0003800000 */
[----:B------:R-:W-:Y:S02]  /*0630*/  ISETP.GE.U32.AND P0, PT, R6, 0x4, PT ;  /* 0x000000040600780c */ /* 0x000fe40003f06070 */
[----:B------:R-:W-:-:S04]  /*0640*/  LOP3.LUT R24, R5, 0x3, RZ, 0xc0, !PT ;  /* 0x0000000305187812 */ /* 0x000fc800078ec0ff */
[----:B------:R-:W-:-:S07]  /*0650*/  ISETP.NE.AND P1, PT, R24, RZ, PT ;  /* 0x000000ff1800720c */ /* 0x000fce0003f25270 */
[----:B------:R-:W-:Y:S06]  /*0660*/  @!P0 BRA `(.L_x_3) ;  /* 0x00000000007c8947 */ /* 0x000fec0003800000 */
[----:B------:R-:W0:Y:S01]  /*0670*/  LDC.64 R8, c[0x0][0x398] ;  /* 0x0000e600ff087b82 */ /* 0x000e220000000a00 */
[----:B------:R-:W-:Y:S02]  /*0680*/  IMAD R13, R0, R5, R7 ;  /* 0x00000005000d7224 */ /* 0x000fe400078e0207 */
[----:B------:R-:W-:-:S03]  /*0690*/  IMAD R6, R7, R3, R2 ;  /* 0x0000000307067224 */ /* 0x000fc600078e0202 */
[C---:B------:R-:W-:Y:S02]  /*06a0*/  IADD3 R21, PT, PT, R13.reuse, 0x1, RZ ;  /* 0x000000010d157810 */ /* 0x040fe40007ffe0ff */
[----:B------:R-:W1:Y:S01]  /*06b0*/  LDC.64 R10, c[0x0][0x390] ;  /* 0x0000e400ff0a7b82 */ /* 0x000e620000000a00 */
[C---:B------:R-:W-:Y:S02]  /*06c0*/  IADD3 R15, PT, PT, R13.reuse, 0x2, RZ ;  /* 0x000000020d0f7810 */ /* 0x040fe40007ffe0ff */
[----:B------:R-:W-:Y:S01]  /*06d0*/  IADD3 R27, PT, PT, R13, 0x3, RZ ;  /* 0x000000030d1b7810 */ /* 0x000fe20007ffe0ff */
[C---:B0-----:R-:W-:Y:S01]  /*06e0*/  IMAD.WIDE.U32 R18, R6.reuse, 0x4, R8 ;  /* 0x0000000406127825 */ /* 0x041fe200078e0008 */
[----:B------:R-:W-:-:S04]  /*06f0*/  IADD3 R6, PT, PT, R6, R3, RZ ;  /* 0x0000000306067210 */ /* 0x000fc80007ffe0ff */
[CC--:B------:R-:W-:Y:S01]  /*0700*/  IADD3 R14, PT, PT, R6.reuse, R3.reuse, RZ ;  /* 0x00000003060e7210 */ /* 0x0c0fe20007ffe0ff */
[--C-:B-1----:R-:W-:Y:S01]  /*0710*/  IMAD.WIDE.U32 R22, R13, 0x4, R10.reuse ;  /* 0x000000040d167825 */ /* 0x102fe200078e000a */
[----:B------:R-:W2:Y:S03]  /*0720*/  LDG.E R18, desc[UR6][R18.64] ;  /* 0x0000000612127981 */ /* 0x000ea6000c1e1900 */
[----:B------:R-:W-:Y:S01]  /*0730*/  IMAD.WIDE.U32 R20, R21, 0x4, R10 ;  /* 0x0000000415147825 */ /* 0x000fe200078e000a */
[----:B------:R-:W2:Y:S03]  /*0740*/  LDG.E R4, desc[UR6][R22.64] ;  /* 0x0000000616047981 */ /* 0x000ea6000c1e1900 */
[----:B------:R-:W-:Y:S01]  /*0750*/  IMAD.WIDE.U32 R16, R6, 0x4, R8 ;  /* 0x0000000406107825 */ /* 0x000fe200078e0008 */
[----:B------:R-:W-:Y:S01]  /*0760*/  IADD3 R29, PT, PT, R14, R3, RZ ;  /* 0x000000030e1d7210 */ /* 0x000fe20007ffe0ff */
[----:B------:R-:W3:Y:S02]  /*0770*/  LDG.E R20, desc[UR6][R20.64] ;  /* 0x0000000614147981 */ /* 0x000ee4000c1e1900 */
[----:B------:R-:W-:-:S02]  /*0780*/  IMAD.WIDE.U32 R12, R15, 0x4, R10 ;  /* 0x000000040f0c7825 */ /* 0x000fc400078e000a */
[----:B------:R-:W3:Y:S02]  /*0790*/  LDG.E R17, desc[UR6][R16.64] ;  /* 0x0000000610117981 */ /* 0x000ee4000c1e1900 */
[----:B------:R-:W-:Y:S02]  /*07a0*/  IMAD.WIDE.U32 R14, R14, 0x4, R8 ;  /* 0x000000040e0e7825 */ /* 0x000fe400078e0008 */
[----:B------:R-:W4:Y:S02]  /*07b0*/  LDG.E R13, desc[UR6][R12.64] ;  /* 0x000000060c0d7981 */ /* 0x000f24000c1e1900 */
[----:B------:R-:W-:Y:S02]  /*07c0*/  IMAD.WIDE.U32 R10, R27, 0x4, R10 ;  /* 0x000000041b0a7825 */ /* 0x000fe400078e000a */
[----:B------:R-:W4:Y:S02]  /*07d0*/  LDG.E R14, desc[UR6][R14.64] ;  /* 0x000000060e0e7981 */ /* 0x000f24000c1e1900 */
[----:B------:R-:W-:-:S02]  /*07e0*/  IMAD.WIDE.U32 R8, R29, 0x4, R8 ;  /* 0x000000041d087825 */ /* 0x000fc400078e0008 */
[----:B------:R-:W5:Y:S04]  /*07f0*/  LDG.E R11, desc[UR6][R10.64] ;  /* 0x000000060a0b7981 */ /* 0x000f68000c1e1900 */
[----:B------:R-:W5:Y:S01]  /*0800*/  LDG.E R8, desc[UR6][R8.64] ;  /* 0x0000000608087981 */ /* 0x000f62000c1e1900 */
[----:B------:R-:W-:Y:S01]  /*0810*/  IADD3 R7, PT, PT, R7, 0x4, RZ ;  /* 0x0000000407077810 */ /* 0x000fe20007ffe0ff */
[----:B--2---:R-:W-:-:S04]  /*0820*/  FFMA R25, R4, R18, R25 ;  /* 0x0000001204197223 */ /* 0x004fc80000000019 */
[----:B---3--:R-:W-:-:S04]  /*0830*/  FFMA R20, R20, R17, R25 ;  /* 0x0000001114147223 */ /* 0x008fc80000000019 */
[----:B----4-:R-:W-:-:S04]  /*0840*/  FFMA R20, R13, R14, R20 ;  /* 0x0000000e0d147223 */ /* 0x010fc80000000014 */
[----:B-----5:R-:W-:-:S07]  /*0850*/  FFMA R25, R11, R8, R20 ;  /* 0x000000080b197223 */ /* 0x020fce0000000014 */
.L_x_3:
[----:B------:R-:W-:Y:S05]  /*0860*/  @!P1 BRA `(.L_x_0) ;  /* 0x0000000000749947 */ /* 0x000fea0003800000 */
[----:B------:R-:W0:Y:S01]  /*0870*/  LDC.64 R16, c[0x0][0x390] ;  /* 0x0000e400ff107b82 */ /* 0x000e220000000a00 */
[----:B------:R-:W-:Y:S02]  /*0880*/  ISETP.NE.AND P0, PT, R24, 0x1, PT ;  /* 0x000000011800780c */ /* 0x000fe40003f05270 */
[----:B------:R-:W-:-:S04]  /*0890*/  LOP3.LUT R4, R5, 0x1, RZ, 0xc0, !PT ;  /* 0x0000000105047812 */ /* 0x000fc800078ec0ff */
[----:B------:R-:W-:Y:S01]  /*08a0*/  ISETP.NE.U32.AND P1, PT, R4, 0x1, PT ;  /* 0x000000010400780c */ /* 0x000fe20003f25070 */
[----:B------:R-:W1:Y:S06]  /*08b0*/  LDC.64 R8, c[0x0][0x398] ;  /* 0x0000e600ff087b82 */ /* 0x000e6c0000000a00 */
[----:B------:R-:W-:Y:S02]  /*08c0*/  @P0 IMAD R15, R0, R5, R7 ;  /* 0x00000005000f0224 */ /* 0x000fe400078e0207 */
[----:B------:R-:W2:Y:S01]  /*08d0*/  LDC.64 R10, c[0x0][0x390] ;  /* 0x0000e400ff0a7b82 */ /* 0x000ea20000000a00 */
[C---:B------:R-:W-:Y:S01]  /*08e0*/  @P0 IMAD R14, R7.reuse, R3, R2 ;  /* 0x00000003070e0224 */ /* 0x040fe200078e0202 */
[----:B------:R-:W-:-:S02]  /*08f0*/  @P0 IADD3 R7, PT, PT, R7, 0x2, RZ ;  /* 0x0000000207070810 */ /* 0x000fc40007ffe0ff */
[C---:B------:R-:W-:Y:S02]  /*0900*/  @P0 IADD3 R21, PT, PT, R15.reuse, 0x1, RZ ;  /* 0x000000010f150810 */ /* 0x040fe40007ffe0ff */
[----:B------:R-:W-:Y:S02]  /*0910*/  @P0 IADD3 R23, PT, PT, R14, R3, RZ ;  /* 0x000000030e170210 */ /* 0x000fe40007ffe0ff */
[----:B------:R-:W3:Y:S01]  /*0920*/  LDC.64 R12, c[0x0][0x398] ;  /* 0x0000e600ff0c7b82 */ /* 0x000ee20000000a00 */
[----:B0-----:R-:W-:-:S04]  /*0930*/  @P0 IMAD.WIDE.U32 R18, R15, 0x4, R16 ;  /* 0x000000040f120825 */ /* 0x001fc800078e0010 */
[----:B------:R-:W-:Y:S01]  /*0940*/  @!P1 IMAD R5, R0, R5, R7 ;  /* 0x0000000500059224 */ /* 0x000fe200078e0207 */
[----:B------:R-:W4:Y:S01]  /*0950*/  @P0 LDG.E R4, desc[UR6][R18.64] ;  /* 0x0000000612040981 */ /* 0x000f22000c1e1900 */
[----:B------:R-:W-:-:S04]  /*0960*/  @P0 IMAD.WIDE.U32 R16, R21, 0x4, R16 ;  /* 0x0000000415100825 */ /* 0x000fc800078e0010 */
[--C-:B-1----:R-:W-:Y:S02]  /*0970*/  @P0 IMAD.WIDE.U32 R14, R14, 0x4, R8.reuse ;  /* 0x000000040e0e0825 */ /* 0x102fe400078e0008 */
[----:B------:R-:W5:Y:S02]  /*0980*/  @P0 LDG.E R17, desc[UR6][R16.64] ;  /* 0x0000000610110981 */ /* 0x000f64000c1e1900 */
[----:B------:R-:W-:Y:S02]  /*0990*/  @P0 IMAD.WIDE.U32 R8, R23, 0x4, R8 ;  /* 0x0000000417080825 */ /* 0x000fe400078e0008 */
[----:B------:R-:W4:Y:S02]  /*09a0*/  @P0 LDG.E R14, desc[UR6][R14.64] ;  /* 0x000000060e0e0981 */ /* 0x000f24000c1e1900 */
[----:B------:R-:W-:Y:S02]  /*09b0*/  @!P1 IMAD R7, R7, R3, R2 ;  /* 0x0000000307079224 */ /* 0x000fe400078e0202 */
[----:B--2---:R-:W-:Y:S01]  /*09c0*/  @!P1 IMAD.WIDE.U32 R10, R5, 0x4, R10 ;  /* 0x00000004050a9825 */ /* 0x004fe200078e000a */
[----:B------:R-:W5:Y:S03]  /*09d0*/  @P0 LDG.E R8, desc[UR6][R8.64] ;  /* 0x0000000608080981 */ /* 0x000f66000c1e1900 */
[----:B---3--:R-:W-:-:S02]  /*09e0*/  @!P1 IMAD.WIDE.U32 R12, R7, 0x4, R12 ;  /* 0x00000004070c9825 */ /* 0x008fc400078e000c */
[----:B------:R-:W2:Y:S04]  /*09f0*/  @!P1 LDG.E R10, desc[UR6][R10.64] ;  /* 0x000000060a0a9981 */ /* 0x000ea8000c1e1900 */
[----:B------:R-:W2:Y:S01]  /*0a00*/  @!P1 LDG.E R12, desc[UR6][R12.64] ;  /* 0x000000060c0c9981 */ /* 0x000ea2000c1e1900 */
[----:B----4-:R-:W-:-:S04]  /*0a10*/  @P0 FFMA R4, R4, R14, R25 ;  /* 0x0000000e04040223 */ /* 0x010fc80000000019 */
[----:B-----5:R-:W-:-:S04]  /*0a20*/  @P0 FFMA R25, R17, R8, R4 ;  /* 0x0000000811190223 */ /* 0x020fc80000000004 */
[----:B--2---:R-:W-:-:S07]  /*0a30*/  @!P1 FFMA R25, R10, R12, R25 ;  /* 0x0000000c0a199223 */ /* 0x004fce0000000019 */
.L_x_0:
[----:B------:R-:W0:Y:S01]  /*0a40*/  LDC.64 R4, c[0x0][0x3a8] ;  /* 0x0000ea00ff047b82 */ /* 0x000e220000000a00 */
[----:B------:R-:W-:Y:S01]  /*0a50*/  IMAD R3, R0, R3, R2 ;  /* 0x0000000300037224 */ /* 0x000fe200078e0202 */
[----:B------:R-:W1:Y:S01]  /*0a60*/  LDCU UR5, c[0x0][0x3a0] ;  /* 0x00007400ff0577ac */ /* 0x000e620008000800 */
[----:B------:R-:W2:Y:S02]  /*0a70*/  LDCU UR8, c[0x0][0x38c] ;  /* 0x00007180ff0877ac */ /* 0x000ea40008000800 */
[----:B0-----:R-:W-:-:S05]  /*0a80*/  IMAD.WIDE.U32 R2, R3, 0x4, R4 ;  /* 0x0000000403027825 */ /* 0x001fca00078e0004 */
[----:B------:R-:W1:Y:S02]  /*0a90*/  LDG.E R0, desc[UR6][R2.64] ;  /* 0x0000000602007981 */ /* 0x000e64000c1e1900 */
[----:B-1----:R-:W-:-:S04]  /*0aa0*/  FMUL R0, R0, UR5 ;  /* 0x0000000500007c20 */ /* 0x002fc80008400000 */
[----:B--2---:R-:W-:-:S05]  /*0ab0*/  FFMA R25, R25, UR8, R0 ;  /* 0x0000000819197c23 */ /* 0x004fca0008000000 */
[----:B------:R-:W-:Y:S01]  /*0ac0*/  STG.E desc[UR6][R2.64], R25 ;  /* 0x0000001902007986 */ /* 0x000fe2000c101906 */
[----:B------:R-:W-:Y:S05]  /*0ad0*/  EXIT ;  /* 0x000000000000794d */ /* 0x000fea0003800000 */
.L_x_4:
[----:B------:R-:W-:-:S00]  /*0ae0*/  BRA `(.L_x_4) ;  /* 0xfffffffc00fc7947 */ /* 0x000fc0000383ffff */
[----:B------:R-:W-:-:S00]  /*0af0*/  NOP ;  /* 0x0000000000007918 */ /* 0x000fc00000000000 */
        /* <DEDUP_REMOVED lines=8> */
.L_x_5:


//--------------------- .nv.shared.reserved.0     --------------------------
	.section	.nv.shared.reserved.0,"aw",@nobits
	.weak		__nv_reservedSMEM_offset_0_alias
	.size		__nv_reservedSMEM_offset_0_alias, 0, 64
	.other		__nv_reservedSMEM_offset_0_alias,@"STO_CUDA_RESERVED_SHARED STV_DEFAULT"
__nv_reservedSMEM_offset_0_alias:
	.zero		0
	.zero		64


//--------------------- .nv.constant0._Z18sgemm_naive_kerneliiifPKfS0_fPf --------------------------
	.section	.nv.constant0._Z18sgemm_naive_kerneliiifPKfS0_fPf,"a",@progbits
	.sectionflags	@""
	.align	4
.nv.constant0._Z18sgemm_naive_kerneliiifPKfS0_fPf:
	.zero		944


//--------------------- SYMBOLS --------------------------

	.type		.nv.reservedSmem.offset0,@object
	.size		.nv.reservedSmem.offset0,0x4
